//
// Generated by NVIDIA NVVM Compiler
//
// Compiler Build ID: CL-36424714
// Cuda compilation tools, release 13.0, V13.0.88
// Based on NVVM 20.0.0
//

.version 9.0
.target sm_100
.address_size 64

	// .globl	_Z4blurPjS_iii

.visible .entry _Z4blurPjS_iii(
	.param .u64 .ptr .align 1 _Z4blurPjS_iii_param_0,
	.param .u64 .ptr .align 1 _Z4blurPjS_iii_param_1,
	.param .u32 _Z4blurPjS_iii_param_2,
	.param .u32 _Z4blurPjS_iii_param_3,
	.param .u32 _Z4blurPjS_iii_param_4
)
{
	.reg .pred 	%p<4>;
	.reg .b32 	%r<50>;
	.reg .b64 	%rd<24>;

	ld.param.u64 	%rd3, [_Z4blurPjS_iii_param_0];
	ld.param.u64 	%rd4, [_Z4blurPjS_iii_param_1];
	ld.param.u32 	%r4, [_Z4blurPjS_iii_param_2];
	ld.param.u32 	%r5, [_Z4blurPjS_iii_param_3];
	ld.param.u32 	%r6, [_Z4blurPjS_iii_param_4];
	cvta.to.global.u64 	%rd1, %rd4;
	cvta.to.global.u64 	%rd2, %rd3;
	mov.u32 	%r7, %tid.x;
	mov.u32 	%r8, %ctaid.x;
	mov.u32 	%r9, %ntid.x;
	mad.lo.s32 	%r10, %r8, %r9, %r7;
	add.s32 	%r11, %r10, %r5;
	mov.u32 	%r12, %tid.y;
	mov.u32 	%r13, %ctaid.y;
	mov.u32 	%r14, %ntid.y;
	mad.lo.s32 	%r15, %r13, %r14, %r12;
	add.s32 	%r16, %r15, %r6;
	add.s32 	%r17, %r11, 1;
	min.s32 	%r18, %r11, %r16;
	setp.lt.s32 	%p1, %r18, 1;
	add.s32 	%r19, %r16, 1;
	max.s32 	%r20, %r17, %r19;
	setp.ge.s32 	%p2, %r20, %r4;
	or.pred  	%p3, %p2, %p1;
	@%p3 bra 	$L__BB0_2;
	mul.lo.s32 	%r23, %r16, %r4;
	add.s32 	%r24, %r23, %r11;
	mul.wide.s32 	%rd8, %r24, 4;
	add.s64 	%rd9, %rd2, %rd8;
	ld.global.u32 	%r25, [%rd9];
	sub.s32 	%r26, %r23, %r4;
	cvt.s64.s32 	%rd10, %r26;
	cvt.u64.u32 	%rd11, %r11;
	add.s64 	%rd12, %rd10, %rd11;
	shl.b64 	%rd13, %rd12, 2;
	add.s64 	%rd14, %rd2, %rd13;
	ld.global.u32 	%r27, [%rd14+-4];
	add.s32 	%r28, %r27, %r25;
	add.s32 	%r29, %r26, %r11;
	mul.wide.s32 	%rd15, %r29, 4;
	add.s64 	%rd16, %rd2, %rd15;
	ld.global.u32 	%r30, [%rd16];
	add.s32 	%r31, %r28, %r30;
	ld.global.u32 	%r32, [%rd16+4];
	add.s32 	%r33, %r31, %r32;
	ld.global.u32 	%r34, [%rd9+-4];
	add.s32 	%r35, %r33, %r34;
	ld.global.u32 	%r36, [%rd9+4];
	add.s32 	%r37, %r35, %r36;
	shl.b32 	%r38, %r4, 1;
	add.s32 	%r39, %r26, %r38;
	cvt.s64.s32 	%rd17, %r39;
	add.s64 	%rd18, %rd17, %rd11;
	shl.b64 	%rd19, %rd18, 2;
	add.s64 	%rd20, %rd2, %rd19;
	ld.global.u32 	%r40, [%rd20+-4];
	add.s32 	%r41, %r37, %r40;
	mul.wide.s32 	%rd21, %r4, 4;
	add.s64 	%rd22, %rd9, %rd21;
	ld.global.u32 	%r42, [%rd22];
	add.s32 	%r43, %r41, %r42;
	ld.global.u32 	%r44, [%rd22+4];
	add.s32 	%r45, %r43, %r44;
	mul.hi.s32 	%r46, %r45, 954437177;
	shr.u32 	%r47, %r46, 31;
	shr.s32 	%r48, %r46, 1;
	add.s32 	%r49, %r48, %r47;
	add.s64 	%rd23, %rd1, %rd8;
	st.global.u32 	[%rd23], %r49;
	bra.uni 	$L__BB0_3;
$L__BB0_2:
	mad.lo.s32 	%r21, %r16, %r4, %r11;
	mul.wide.s32 	%rd5, %r21, 4;
	add.s64 	%rd6, %rd2, %rd5;
	ld.global.u32 	%r22, [%rd6];
	add.s64 	%rd7, %rd1, %rd5;
	st.global.u32 	[%rd7], %r22;
$L__BB0_3:
	ret;

}


// ===== COMPILED SASS (sm_100) =====

	.target	sm_100

	.elftype	@"ET_EXEC"


//--------------------- .note.nv.tkinfo           --------------------------
	.section	.note.nv.tkinfo,"",@"SHT_NOTE"
	.sectionflags	@"SHF_NOTE_NV_TKINFO"
	.tkinfo
        /*0018*/ 	.word	0x00000002
        /*0030*/ 	.string	""
        /*0030*/ 	.string	"ptxas"
        /*0030*/ 	.string	"Cuda compilation tools, release 13.0, V13.0.88"
        /*0030*/ 	.string	"Build cuda_13.0.r13.0/compiler.36424714_0"
        /*0030*/ 	.string	"-arch sm_100 -m 64 "



//--------------------- .note.nv.cuinfo           --------------------------
	.section	.note.nv.cuinfo,"",@"SHT_NOTE"
	.sectionflags	@"SHF_NOTE_NV_CUINFO"
        /*0018*/ 	.short	0x0002
        /*001a*/ 	.short	0x0064
        /*001c*/ 	.short	0x0082
	.zero		2


//--------------------- .nv.info                  --------------------------
	.section	.nv.info,"",@"SHT_CUDA_INFO"
	.align	4


	//----- nvinfo : EIATTR_REGCOUNT
	.align		4
        /*0000*/ 	.byte	0x04, 0x2f
        /*0002*/ 	.short	(.L_1 - .L_0)
	.align		4
.L_0:
        /*0004*/ 	.word	index@(_Z4blurPjS_iii)
        /*0008*/ 	.word	0x00000016


	//----- nvinfo : EIATTR_FRAME_SIZE
	.align		4
.L_1:
        /*000c*/ 	.byte	0x04, 0x11
        /*000e*/ 	.short	(.L_3 - .L_2)
	.align		4
.L_2:
        /*0010*/ 	.word	index@(_Z4blurPjS_iii)
        /*0014*/ 	.word	0x00000000


	//----- nvinfo : EIATTR_MIN_STACK_SIZE
	.align		4
.L_3:
        /*0018*/ 	.byte	0x04, 0x12
        /*001a*/ 	.short	(.L_5 - .L_4)
	.align		4
.L_4:
        /*001c*/ 	.word	index@(_Z4blurPjS_iii)
        /*0020*/ 	.word	0x00000000
.L_5:


//--------------------- .nv.compat                --------------------------
	.section	.nv.compat,"",@"SHT_CUDA_COMPAT_INFO"
	.align	4
        /*0000*/ 	.byte	0x02, 0x09, 0x00, 0x00, 0x02, 0x02, 0x01, 0x00, 0x02, 0x05, 0x05, 0x00, 0x03, 0x07, 0x01, 0x01
        /*0010*/ 	.byte	0x02, 0x03, 0x00, 0x00, 0x02, 0x06, 0x01, 0x00, 0x04, 0x0b, 0x08, 0x00, 0x09, 0x00, 0x00, 0x00
        /*0020*/ 	.byte	0x00, 0x00, 0x00, 0x00


//--------------------- .nv.info._Z4blurPjS_iii   --------------------------
	.section	.nv.info._Z4blurPjS_iii,"",@"SHT_CUDA_INFO"
	.sectionflags	@""
	.align	4


	//----- nvinfo : EIATTR_CUDA_API_VERSION
	.align		4
        /*0000*/ 	.byte	0x04, 0x37
        /*0002*/ 	.short	(.L_7 - .L_6)
.L_6:
        /*0004*/ 	.word	0x00000082


	//----- nvinfo : EIATTR_KPARAM_INFO
	.align		4
.L_7:
        /*0008*/ 	.byte	0x04, 0x17
        /*000a*/ 	.short	(.L_9 - .L_8)
.L_8:
        /*000c*/ 	.word	0x00000000
        /*0010*/ 	.short	0x0004
        /*0012*/ 	.short	0x0018
        /*0014*/ 	.byte	0x00, 0xf0, 0x11, 0x00


	//----- nvinfo : EIATTR_KPARAM_INFO
	.align		4
.L_9:
        /*0018*/ 	.byte	0x04, 0x17
        /*001a*/ 	.short	(.L_11 - .L_10)
.L_10:
        /*001c*/ 	.word	0x00000000
        /*0020*/ 	.short	0x0003
        /*0022*/ 	.short	0x0014
        /*0024*/ 	.byte	0x00, 0xf0, 0x11, 0x00


	//----- nvinfo : EIATTR_KPARAM_INFO
	.align		4
.L_11:
        /*0028*/ 	.byte	0x04, 0x17
        /*002a*/ 	.short	(.L_13 - .L_12)
.L_12:
        /*002c*/ 	.word	0x00000000
        /*0030*/ 	.short	0x0002
        /*0032*/ 	.short	0x0010
        /*0034*/ 	.byte	0x00, 0xf0, 0x11, 0x00


	//----- nvinfo : EIATTR_KPARAM_INFO
	.align		4
.L_13:
        /*0038*/ 	.byte	0x04, 0x17
        /*003a*/ 	.short	(.L_15 - .L_14)
.L_14:
        /*003c*/ 	.word	0x00000000
        /*0040*/ 	.short	0x0001
        /*0042*/ 	.short	0x0008
        /*0044*/ 	.byte	0x00, 0xf5, 0x21, 0x00


	//----- nvinfo : EIATTR_KPARAM_INFO
	.align		4
.L_15:
        /*0048*/ 	.byte	0x04, 0x17
        /*004a*/ 	.short	(.L_17 - .L_16)
.L_16:
        /*004c*/ 	.word	0x00000000
        /*0050*/ 	.short	0x0000
        /*0052*/ 	.short	0x0000
        /*0054*/ 	.byte	0x00, 0xf5, 0x21, 0x00


	//----- nvinfo : EIATTR_SPARSE_MMA_MASK
	.align		4
.L_17:
        /*0058*/ 	.byte	0x03, 0x50
        /*005a*/ 	.short	0x0000


	//----- nvinfo : EIATTR_MAXREG_COUNT
	.align		4
        /*005c*/ 	.byte	0x03, 0x1b
        /*005e*/ 	.short	0x00ff


	//----- nvinfo : EIATTR_MERCURY_ISA_VERSION
	.align		4
        /*0060*/ 	.byte	0x03, 0x5f
        /*0062*/ 	.short	0x0101


	//----- nvinfo : EIATTR_VRC_CTA_INIT_COUNT
	.align		4
        /*0064*/ 	.byte	0x02, 0x4a
	.zero		1
	.zero		1


	//----- nvinfo : EIATTR_EXIT_INSTR_OFFSETS
	.align		4
        /*0068*/ 	.byte	0x04, 0x1c
        /*006a*/ 	.short	(.L_19 - .L_18)


	//   ....[0]....
.L_18:
        /*006c*/ 	.word	0x00000380


	//   ....[1]....
        /*0070*/ 	.word	0x00000400


	//----- nvinfo : EIATTR_CRS_STACK_SIZE
	.align		4
.L_19:
        /*0074*/ 	.byte	0x04, 0x1e
        /*0076*/ 	.short	(.L_21 - .L_20)
.L_20:
        /*0078*/ 	.word	0x00000000


	//----- nvinfo : EIATTR_CBANK_PARAM_SIZE
	.align		4
.L_21:
        /*007c*/ 	.byte	0x03, 0x19
        /*007e*/ 	.short	0x001c


	//----- nvinfo : EIATTR_PARAM_CBANK
	.align		4
        /*0080*/ 	.byte	0x04, 0x0a
        /*0082*/ 	.short	(.L_23 - .L_22)
	.align		4
.L_22:
        /*0084*/ 	.word	index@(.nv.constant0._Z4blurPjS_iii)
        /*0088*/ 	.short	0x0380
        /*008a*/ 	.short	0x001c


	//----- nvinfo : EIATTR_SW_WAR
	.align		4
.L_23:
        /*008c*/ 	.byte	0x04, 0x36
        /*008e*/ 	.short	(.L_25 - .L_24)
.L_24:
        /*0090*/ 	.word	0x00000008
.L_25:


//--------------------- .nv.callgraph             --------------------------
	.section	.nv.callgraph,"",@"SHT_CUDA_CALLGRAPH"
	.align	4
	.sectionentsize	8
	.align		4
        /*0000*/ 	.word	0x00000000
	.align		4
        /*0004*/ 	.word	0xffffffff
	.align		4
        /*0008*/ 	.word	0x00000000
	.align		4
        /*000c*/ 	.word	0xfffffffe
	.align		4
        /*0010*/ 	.word	0x00000000
	.align		4
        /*0014*/ 	.word	0xfffffffd
	.align		4
        /*0018*/ 	.word	0x00000000
	.align		4
        /*001c*/ 	.word	0xfffffffc


//--------------------- .text._Z4blurPjS_iii      --------------------------
	.section	.text._Z4blurPjS_iii,"ax",@progbits
	.align	128
        .global         _Z4blurPjS_iii
        .type           _Z4blurPjS_iii,@function
        .size           _Z4blurPjS_iii,(.L_x_2 - _Z4blurPjS_iii)
        .other          _Z4blurPjS_iii,@"STO_CUDA_ENTRY STV_DEFAULT"
_Z4blurPjS_iii:
.text._Z4blurPjS_iii:
[----:B------:R-:W-:Y:S01]  /*0000*/  LDC R1, c[0x0][0x37c] ;  /* 0x0000df00ff017b82 */ /* 0x000fe20000000800 */
[----:B------:R-:W0:Y:S07]  /*0010*/  S2R R0, SR_TID.X ;  /* 0x0000000000007919 */ /* 0x000e2e0000002100 */
[----:B------:R-:W0:Y:S01]  /*0020*/  S2UR UR4, SR_CTAID.X ;  /* 0x00000000000479c3 */ /* 0x000e220000002500 */
[----:B------:R-:W1:Y:S01]  /*0030*/  LDCU UR6, c[0x0][0x398] ;  /* 0x00007300ff0677ac */ /* 0x000e620008000800 */
[----:B------:R-:W2:Y:S06]  /*0040*/  S2R R4, SR_TID.Y ;  /* 0x0000000000047919 */ /* 0x000eac0000002200 */
[----:B------:R-:W0:Y:S08]  /*0050*/  LDC R5, c[0x0][0x360] ;  /* 0x0000d800ff057b82 */ /* 0x000e300000000800 */
[----:B------:R-:W2:Y:S08]  /*0060*/  S2UR UR5, SR_CTAID.Y ;  /* 0x00000000000579c3 */ /* 0x000eb00000002600 */
[----:B------:R-:W2:Y:S08]  /*0070*/  LDC R7, c[0x0][0x364] ;  /* 0x0000d900ff077b82 */ /* 0x000eb00000000800 */
[----:B------:R-:W3:Y:S01]  /*0080*/  LDC.64 R2, c[0x0][0x390] ;  /* 0x0000e400ff027b82 */ /* 0x000ee20000000a00 */
[----:B0-----:R-:W-:-:S02]  /*0090*/  IMAD R0, R5, UR4, R0 ;  /* 0x0000000405007c24 */ /* 0x001fc4000f8e0200 */
[----:B--2---:R-:W-:Y:S01]  /*00a0*/  IMAD R4, R7, UR5, R4 ;  /* 0x0000000507047c24 */ /* 0x004fe2000f8e0204 */
[----:B------:R-:W0:Y:S01]  /*00b0*/  LDCU.64 UR4, c[0x0][0x358] ;  /* 0x00006b00ff0477ac */ /* 0x000e220008000a00 */
[----:B---3--:R-:W-:Y:S02]  /*00c0*/  IMAD.IADD R3, R0, 0x1, R3 ;  /* 0x0000000100037824 */ /* 0x008fe400078e0203 */
[----:B-1----:R-:W-:-:S04]  /*00d0*/  VIADD R0, R4, UR6 ;  /* 0x0000000604007c36 */ /* 0x002fc80008000000 */
[----:B------:R-:W-:Y:S01]  /*00e0*/  VIADD R4, R0, 0x1 ;  /* 0x0000000100047836 */ /* 0x000fe20000000000 */
[----:B------:R-:W-:-:S04]  /*00f0*/  VIMNMX R5, PT, PT, R3, R0, PT ;  /* 0x0000000003057248 */ /* 0x000fc80003fe0100 */
[----:B------:R-:W-:Y:S02]  /*0100*/  ISETP.GE.AND P0, PT, R5, 0x1, PT ;  /* 0x000000010500780c */ /* 0x000fe40003f06270 */
[----:B------:R-:W-:-:S04]  /*0110*/  VIADDMNMX R5, R3, 0x1, R4, !PT ;  /* 0x0000000103057846 */ /* 0x000fc80007800104 */
[----:B------:R-:W-:-:S13]  /*0120*/  ISETP.GE.OR P0, PT, R5, R2, !P0 ;  /* 0x000000020500720c */ /* 0x000fda0004706670 */
[----:B0-----:R-:W-:Y:S05]  /*0130*/  @P0 BRA `(.L_x_0) ;  /* 0x0000000000940947 */ /* 0x001fea0003800000 */
[----:B------:R-:W0:Y:S01]  /*0140*/  LDC.64 R4, c[0x0][0x380] ;  /* 0x0000e000ff047b82 */ /* 0x000e220000000a00 */
[----:B------:R-:W1:Y:S01]  /*0150*/  LDCU.64 UR6, c[0x0][0x380] ;  /* 0x00007000ff0677ac */ /* 0x000e620008000a00 */
[CC--:B------:R-:W-:Y:S02]  /*0160*/  IMAD R6, R0.reuse, R2.reuse, -R2 ;  /* 0x0000000200067224 */ /* 0x0c0fe400078e0a02 */
[----:B------:R-:W-:Y:S02]  /*0170*/  IMAD R0, R0, R2, R3 ;  /* 0x0000000200007224 */ /* 0x000fe400078e0203 */
[C-C-:B------:R-:W-:Y:S01]  /*0180*/  IMAD.IADD R9, R3.reuse, 0x1, R6.reuse ;  /* 0x0000000103097824 */ /* 0x140fe200078e0206 */
[----:B------:R-:W-:Y:S01]  /*0190*/  IADD3 R7, P0, PT, R3, R6, RZ ;  /* 0x0000000603077210 */ /* 0x000fe20007f1e0ff */
[----:B------:R-:W-:-:S03]  /*01a0*/  IMAD R10, R2, 0x2, R6 ;  /* 0x00000002020a7824 */ /* 0x000fc600078e0206 */
[----:B------:R-:W-:Y:S02]  /*01b0*/  LEA.HI.X.SX32 R8, R6, RZ, 0x1, P0 ;  /* 0x000000ff06087211 */ /* 0x000fe400000f0eff */
[----:B------:R-:W-:-:S04]  /*01c0*/  IADD3 R3, P1, PT, R3, R10, RZ ;  /* 0x0000000a03037210 */ /* 0x000fc80007f3e0ff */
[----:B------:R-:W-:Y:S02]  /*01d0*/  LEA.HI.X.SX32 R14, R10, RZ, 0x1, P1 ;  /* 0x000000ff0a0e7211 */ /* 0x000fe400008f0eff */
[----:B-1----:R-:W-:-:S04]  /*01e0*/  LEA R6, P0, R7, UR6, 0x2 ;  /* 0x0000000607067c11 */ /* 0x002fc8000f8010ff */
[----:B------:R-:W-:Y:S01]  /*01f0*/  LEA.HI.X R7, R7, UR7, R8, 0x2, P0 ;  /* 0x0000000707077c11 */ /* 0x000fe200080f1408 */
[----:B0-----:R-:W-:Y:S01]  /*0200*/  IMAD.WIDE R8, R9, 0x4, R4 ;  /* 0x0000000409087825 */ /* 0x001fe200078e0204 */
[----:B------:R-:W-:-:S03]  /*0210*/  LEA R10, P0, R3, UR6, 0x2 ;  /* 0x00000006030a7c11 */ /* 0x000fc6000f8010ff */
[----:B------:R-:W-:Y:S01]  /*0220*/  IMAD.WIDE R4, R0, 0x4, R4 ;  /* 0x0000000400047825 */ /* 0x000fe200078e0204 */
[----:B------:R-:W2:Y:S01]  /*0230*/  LDG.E R7, desc[UR4][R6.64+-0x4] ;  /* 0xfffffc0406077981 */ /* 0x000ea2000c1e1900 */
[----:B------:R-:W-:-:S03]  /*0240*/  LEA.HI.X R11, R3, UR7, R14, 0x2, P0 ;  /* 0x00000007030b7c11 */ /* 0x000fc600080f140e */
[----:B------:R-:W2:Y:S04]  /*0250*/  LDG.E R12, desc[UR4][R4.64] ;  /* 0x00000004040c7981 */ /* 0x000ea8000c1e1900 */
[----:B------:R-:W2:Y:S01]  /*0260*/  LDG.E R13, desc[UR4][R8.64] ;  /* 0x00000004080d7981 */ /* 0x000ea2000c1e1900 */
[----:B------:R-:W-:-:S03]  /*0270*/  IMAD.WIDE R2, R2, 0x4, R4 ;  /* 0x0000000402027825 */ /* 0x000fc600078e0204 */
[----:B------:R-:W3:Y:S04]  /*0280*/  LDG.E R15, desc[UR4][R8.64+0x4] ;  /* 0x00000404080f7981 */ /* 0x000ee8000c1e1900 */
[----:B------:R-:W3:Y:S04]  /*0290*/  LDG.E R14, desc[UR4][R4.64+-0x4] ;  /* 0xfffffc04040e7981 */ /* 0x000ee8000c1e1900 */
[----:B------:R-:W4:Y:S04]  /*02a0*/  LDG.E R10, desc[UR4][R10.64+-0x4] ;  /* 0xfffffc040a0a7981 */ /* 0x000f28000c1e1900 */
[----:B------:R-:W4:Y:S04]  /*02b0*/  LDG.E R17, desc[UR4][R4.64+0x4] ;  /* 0x0000040404117981 */ /* 0x000f28000c1e1900 */
[----:B------:R-:W5:Y:S04]  /*02c0*/  LDG.E R19, desc[UR4][R2.64] ;  /* 0x0000000402137981 */ /* 0x000f68000c1e1900 */
[----:B------:R-:W5:Y:S01]  /*02d0*/  LDG.E R16, desc[UR4][R2.64+0x4] ;  /* 0x0000040402107981 */ /* 0x000f62000c1e1900 */
[----:B--2---:R-:W-:-:S02]  /*02e0*/  IADD3 R12, PT, PT, R13, R7, R12 ;  /* 0x000000070d0c7210 */ /* 0x004fc40007ffe00c */
[----:B------:R-:W0:Y:S02]  /*02f0*/  LDC.64 R6, c[0x0][0x388] ;  /* 0x0000e200ff067b82 */ /* 0x000e240000000a00 */
[----:B---3--:R-:W-:-:S04]  /*0300*/  IADD3 R12, PT, PT, R14, R12, R15 ;  /* 0x0000000c0e0c7210 */ /* 0x008fc80007ffe00f */
[----:B----4-:R-:W-:-:S04]  /*0310*/  IADD3 R12, PT, PT, R10, R12, R17 ;  /* 0x0000000c0a0c7210 */ /* 0x010fc80007ffe011 */
[----:B-----5:R-:W-:Y:S01]  /*0320*/  IADD3 R12, PT, PT, R16, R12, R19 ;  /* 0x0000000c100c7210 */ /* 0x020fe20007ffe013 */
[----:B0-----:R-:W-:-:S04]  /*0330*/  IMAD.WIDE R6, R0, 0x4, R6 ;  /* 0x0000000400067825 */ /* 0x001fc800078e0206 */
[----:B------:R-:W-:-:S05]  /*0340*/  IMAD.HI R12, R12, 0x38e38e39, RZ ;  /* 0x38e38e390c0c7827 */ /* 0x000fca00078e02ff */
[----:B------:R-:W-:-:S04]  /*0350*/  SHF.R.S32.HI R9, RZ, 0x1, R12 ;  /* 0x00000001ff097819 */ /* 0x000fc8000001140c */
[----:B------:R-:W-:-:S05]  /*0360*/  LEA.HI R9, R12, R9, RZ, 0x1 ;  /* 0x000000090c097211 */ /* 0x000fca00078f08ff */
[----:B------:R-:W-:Y:S01]  /*0370*/  STG.E desc[UR4][R6.64], R9 ;  /* 0x0000000906007986 */ /* 0x000fe2000c101904 */
[----:B------:R-:W-:Y:S05]  /*0380*/  EXIT ;  /* 0x000000000000794d */ /* 0x000fea0003800000 */
.L_x_0:
[----:B------:R-:W0:Y:S01]  /*0390*/  LDC.64 R4, c[0x0][0x380] ;  /* 0x0000e000ff047b82 */ /* 0x000e220000000a00 */
[----:B------:R-:W-:-:S07]  /*03a0*/  IMAD R7, R0, R2, R3 ;  /* 0x0000000200077224 */ /* 0x000fce00078e0203 */
[----:B------:R-:W1:Y:S01]  /*03b0*/  LDC.64 R2, c[0x0][0x388] ;  /* 0x0000e200ff027b82 */ /* 0x000e620000000a00 */
[----:B0-----:R-:W-:-:S06]  /*03c0*/  IMAD.WIDE R4, R7, 0x4, R4 ;  /* 0x0000000407047825 */ /* 0x001fcc00078e0204 */
[----:B------:R-:W2:Y:S01]  /*03d0*/  LDG.E R5, desc[UR4][R4.64] ;  /* 0x0000000404057981 */ /* 0x000ea2000c1e1900 */
[----:B-1----:R-:W-:-:S05]  /*03e0*/  IMAD.WIDE R2, R7, 0x4, R2 ;  /* 0x0000000407027825 */ /* 0x002fca00078e0202 */
[----:B--2---:R-:W-:Y:S01]  /*03f0*/  STG.E desc[UR4][R2.64], R5 ;  /* 0x0000000502007986 */ /* 0x004fe2000c101904 */
[----:B------:R-:W-:Y:S05]  /*0400*/  EXIT ;  /* 0x000000000000794d */ /* 0x000fea0003800000 */
.L_x_1:
[----:B------:R-:W-:-:S00]  /*0410*/  BRA `(.L_x_1) ;  /* 0xfffffffc00fc7947 */ /* 0x000fc0000383ffff */
[----:B------:R-:W-:-:S00]  /*0420*/  NOP ;  /* 0x0000000000007918 */ /* 0x000fc00000000000 */
        /* <DEDUP_REMOVED lines=13> */
.L_x_2:


//--------------------- .nv.shared.reserved.0     --------------------------
	.section	.nv.shared.reserved.0,"aw",@nobits
	.weak		__nv_reservedSMEM_offset_0_alias
	.size		__nv_reservedSMEM_offset_0_alias, 0, 64
	.other		__nv_reservedSMEM_offset_0_alias,@"STO_CUDA_RESERVED_SHARED STV_DEFAULT"
__nv_reservedSMEM_offset_0_alias:
	.zero		0
	.zero		64


//--------------------- .nv.constant0._Z4blurPjS_iii --------------------------
	.section	.nv.constant0._Z4blurPjS_iii,"a",@progbits
	.sectionflags	@""
	.align	4
.nv.constant0._Z4blurPjS_iii:
	.zero		924


//--------------------- SYMBOLS --------------------------

	.type		.nv.reservedSmem.offset0,@object
	.size		.nv.reservedSmem.offset0,0x4
